//
// Generated by NVIDIA NVVM Compiler
//
// Compiler Build ID: CL-36424714
// Cuda compilation tools, release 13.0, V13.0.88
// Based on NVVM 20.0.0
//

.version 9.0
.target sm_100
.address_size 64

	// .globl	_Z4testiPiS_S_

.visible .entry _Z4testiPiS_S_(
	.param .u32 _Z4testiPiS_S__param_0,
	.param .u64 .ptr .align 1 _Z4testiPiS_S__param_1,
	.param .u64 .ptr .align 1 _Z4testiPiS_S__param_2,
	.param .u64 .ptr .align 1 _Z4testiPiS_S__param_3
)
{
	.reg .pred 	%p<7>;
	.reg .b32 	%r<42>;
	.reg .b64 	%rd<31>;

	ld.param.u32 	%r11, [_Z4testiPiS_S__param_0];
	ld.param.u64 	%rd8, [_Z4testiPiS_S__param_1];
	ld.param.u64 	%rd9, [_Z4testiPiS_S__param_2];
	ld.param.u64 	%rd10, [_Z4testiPiS_S__param_3];
	cvta.to.global.u64 	%rd1, %rd10;
	cvta.to.global.u64 	%rd2, %rd9;
	cvta.to.global.u64 	%rd3, %rd8;
	mov.u32 	%r41, %tid.x;
	mov.u32 	%r2, %ntid.x;
	setp.ge.s32 	%p1, %r41, %r11;
	@%p1 bra 	$L__BB0_6;
	add.s32 	%r12, %r41, %r2;
	max.u32 	%r13, %r11, %r12;
	setp.lt.u32 	%p2, %r12, %r11;
	selp.u32 	%r14, 1, 0, %p2;
	add.s32 	%r15, %r12, %r14;
	sub.s32 	%r16, %r13, %r15;
	div.u32 	%r17, %r16, %r2;
	add.s32 	%r3, %r17, %r14;
	and.b32  	%r18, %r3, 3;
	setp.eq.s32 	%p3, %r18, 3;
	@%p3 bra 	$L__BB0_4;
	add.s32 	%r19, %r3, 1;
	and.b32  	%r20, %r19, 3;
	mul.wide.u32 	%rd30, %r41, 4;
	mul.wide.u32 	%rd5, %r2, 4;
	neg.s32 	%r39, %r20;
	mad.lo.s32 	%r41, %r2, %r20, %r41;
$L__BB0_3:
	.pragma "nounroll";
	add.s64 	%rd11, %rd3, %rd30;
	ld.global.u32 	%r21, [%rd11];
	add.s64 	%rd12, %rd2, %rd30;
	ld.global.u32 	%r22, [%rd12];
	add.s32 	%r23, %r22, %r21;
	add.s64 	%rd13, %rd1, %rd30;
	st.global.u32 	[%rd13], %r23;
	add.s64 	%rd30, %rd30, %rd5;
	add.s32 	%r39, %r39, 1;
	setp.ne.s32 	%p4, %r39, 0;
	@%p4 bra 	$L__BB0_3;
$L__BB0_4:
	setp.lt.u32 	%p5, %r3, 3;
	@%p5 bra 	$L__BB0_6;
$L__BB0_5:
	mul.wide.u32 	%rd14, %r41, 4;
	add.s64 	%rd15, %rd3, %rd14;
	ld.global.u32 	%r24, [%rd15];
	add.s64 	%rd16, %rd2, %rd14;
	ld.global.u32 	%r25, [%rd16];
	add.s32 	%r26, %r25, %r24;
	add.s64 	%rd17, %rd1, %rd14;
	st.global.u32 	[%rd17], %r26;
	add.s32 	%r27, %r41, %r2;
	mul.wide.u32 	%rd18, %r27, 4;
	add.s64 	%rd19, %rd3, %rd18;
	ld.global.u32 	%r28, [%rd19];
	add.s64 	%rd20, %rd2, %rd18;
	ld.global.u32 	%r29, [%rd20];
	add.s32 	%r30, %r29, %r28;
	add.s64 	%rd21, %rd1, %rd18;
	st.global.u32 	[%rd21], %r30;
	add.s32 	%r31, %r27, %r2;
	mul.wide.u32 	%rd22, %r31, 4;
	add.s64 	%rd23, %rd3, %rd22;
	ld.global.u32 	%r32, [%rd23];
	add.s64 	%rd24, %rd2, %rd22;
	ld.global.u32 	%r33, [%rd24];
	add.s32 	%r34, %r33, %r32;
	add.s64 	%rd25, %rd1, %rd22;
	st.global.u32 	[%rd25], %r34;
	add.s32 	%r35, %r31, %r2;
	mul.wide.u32 	%rd26, %r35, 4;
	add.s64 	%rd27, %rd3, %rd26;
	ld.global.u32 	%r36, [%rd27];
	add.s64 	%rd28, %rd2, %rd26;
	ld.global.u32 	%r37, [%rd28];
	add.s32 	%r38, %r37, %r36;
	add.s64 	%rd29, %rd1, %rd26;
	st.global.u32 	[%rd29], %r38;
	add.s32 	%r41, %r35, %r2;
	setp.lt.s32 	%p6, %r41, %r11;
	@%p6 bra 	$L__BB0_5;
$L__BB0_6:
	ret;

}


// ===== COMPILED SASS (sm_100) =====

	.target	sm_100

	.elftype	@"ET_EXEC"


//--------------------- .note.nv.tkinfo           --------------------------
	.section	.note.nv.tkinfo,"",@"SHT_NOTE"
	.sectionflags	@"SHF_NOTE_NV_TKINFO"
	.tkinfo
        /*0018*/ 	.word	0x00000002
        /*0030*/ 	.string	""
        /*0030*/ 	.string	"ptxas"
        /*0030*/ 	.string	"Cuda compilation tools, release 13.0, V13.0.88"
        /*0030*/ 	.string	"Build cuda_13.0.r13.0/compiler.36424714_0"
        /*0030*/ 	.string	"-arch sm_100 -m 64 "



//--------------------- .note.nv.cuinfo           --------------------------
	.section	.note.nv.cuinfo,"",@"SHT_NOTE"
	.sectionflags	@"SHF_NOTE_NV_CUINFO"
        /*0018*/ 	.short	0x0002
        /*001a*/ 	.short	0x0064
        /*001c*/ 	.short	0x0082
	.zero		2


//--------------------- .nv.info                  --------------------------
	.section	.nv.info,"",@"SHT_CUDA_INFO"
	.align	4


	//----- nvinfo : EIATTR_REGCOUNT
	.align		4
        /*0000*/ 	.byte	0x04, 0x2f
        /*0002*/ 	.short	(.L_1 - .L_0)
	.align		4
.L_0:
        /*0004*/ 	.word	index@(_Z4testiPiS_S_)
        /*0008*/ 	.word	0x0000001c


	//----- nvinfo : EIATTR_FRAME_SIZE
	.align		4
.L_1:
        /*000c*/ 	.byte	0x04, 0x11
        /*000e*/ 	.short	(.L_3 - .L_2)
	.align		4
.L_2:
        /*0010*/ 	.word	index@(_Z4testiPiS_S_)
        /*0014*/ 	.word	0x00000000


	//----- nvinfo : EIATTR_MIN_STACK_SIZE
	.align		4
.L_3:
        /*0018*/ 	.byte	0x04, 0x12
        /*001a*/ 	.short	(.L_5 - .L_4)
	.align		4
.L_4:
        /*001c*/ 	.word	index@(_Z4testiPiS_S_)
        /*0020*/ 	.word	0x00000000
.L_5:


//--------------------- .nv.compat                --------------------------
	.section	.nv.compat,"",@"SHT_CUDA_COMPAT_INFO"
	.align	4
        /*0000*/ 	.byte	0x02, 0x09, 0x00, 0x00, 0x02, 0x02, 0x01, 0x00, 0x02, 0x05, 0x05, 0x00, 0x03, 0x07, 0x01, 0x01
        /*0010*/ 	.byte	0x02, 0x03, 0x00, 0x00, 0x02, 0x06, 0x01, 0x00, 0x04, 0x0b, 0x08, 0x00, 0x09, 0x00, 0x00, 0x00
        /*0020*/ 	.byte	0x00, 0x00, 0x00, 0x00


//--------------------- .nv.info._Z4testiPiS_S_   --------------------------
	.section	.nv.info._Z4testiPiS_S_,"",@"SHT_CUDA_INFO"
	.sectionflags	@""
	.align	4


	//----- nvinfo : EIATTR_CUDA_API_VERSION
	.align		4
        /*0000*/ 	.byte	0x04, 0x37
        /*0002*/ 	.short	(.L_7 - .L_6)
.L_6:
        /*0004*/ 	.word	0x00000082


	//----- nvinfo : EIATTR_KPARAM_INFO
	.align		4
.L_7:
        /*0008*/ 	.byte	0x04, 0x17
        /*000a*/ 	.short	(.L_9 - .L_8)
.L_8:
        /*000c*/ 	.word	0x00000000
        /*0010*/ 	.short	0x0003
        /*0012*/ 	.short	0x0018
        /*0014*/ 	.byte	0x00, 0xf5, 0x21, 0x00


	//----- nvinfo : EIATTR_KPARAM_INFO
	.align		4
.L_9:
        /*0018*/ 	.byte	0x04, 0x17
        /*001a*/ 	.short	(.L_11 - .L_10)
.L_10:
        /*001c*/ 	.word	0x00000000
        /*0020*/ 	.short	0x0002
        /*0022*/ 	.short	0x0010
        /*0024*/ 	.byte	0x00, 0xf5, 0x21, 0x00


	//----- nvinfo : EIATTR_KPARAM_INFO
	.align		4
.L_11:
        /*0028*/ 	.byte	0x04, 0x17
        /*002a*/ 	.short	(.L_13 - .L_12)
.L_12:
        /*002c*/ 	.word	0x00000000
        /*0030*/ 	.short	0x0001
        /*0032*/ 	.short	0x0008
        /*0034*/ 	.byte	0x00, 0xf5, 0x21, 0x00


	//----- nvinfo : EIATTR_KPARAM_INFO
	.align		4
.L_13:
        /*0038*/ 	.byte	0x04, 0x17
        /*003a*/ 	.short	(.L_15 - .L_14)
.L_14:
        /*003c*/ 	.word	0x00000000
        /*0040*/ 	.short	0x0000
        /*0042*/ 	.short	0x0000
        /*0044*/ 	.byte	0x00, 0xf0, 0x11, 0x00


	//----- nvinfo : EIATTR_SPARSE_MMA_MASK
	.align		4
.L_15:
        /*0048*/ 	.byte	0x03, 0x50
        /*004a*/ 	.short	0x0000


	//----- nvinfo : EIATTR_MAXREG_COUNT
	.align		4
        /*004c*/ 	.byte	0x03, 0x1b
        /*004e*/ 	.short	0x00ff


	//----- nvinfo : EIATTR_MERCURY_ISA_VERSION
	.align		4
        /*0050*/ 	.byte	0x03, 0x5f
        /*0052*/ 	.short	0x0101


	//----- nvinfo : EIATTR_VRC_CTA_INIT_COUNT
	.align		4
        /*0054*/ 	.byte	0x02, 0x4a
	.zero		1
	.zero		1


	//----- nvinfo : EIATTR_EXIT_INSTR_OFFSETS
	.align		4
        /*0058*/ 	.byte	0x04, 0x1c
        /*005a*/ 	.short	(.L_17 - .L_16)


	//   ....[0]....
.L_16:
        /*005c*/ 	.word	0x00000050


	//   ....[1]....
        /*0060*/ 	.word	0x000003a0


	//   ....[2]....
        /*0064*/ 	.word	0x00000600


	//----- nvinfo : EIATTR_CRS_STACK_SIZE
	.align		4
.L_17:
        /*0068*/ 	.byte	0x04, 0x1e
        /*006a*/ 	.short	(.L_19 - .L_18)
.L_18:
        /*006c*/ 	.word	0x00000000


	//----- nvinfo : EIATTR_CBANK_PARAM_SIZE
	.align		4
.L_19:
        /*0070*/ 	.byte	0x03, 0x19
        /*0072*/ 	.short	0x0020


	//----- nvinfo : EIATTR_PARAM_CBANK
	.align		4
        /*0074*/ 	.byte	0x04, 0x0a
        /*0076*/ 	.short	(.L_21 - .L_20)
	.align		4
.L_20:
        /*0078*/ 	.word	index@(.nv.constant0._Z4testiPiS_S_)
        /*007c*/ 	.short	0x0380
        /*007e*/ 	.short	0x0020


	//----- nvinfo : EIATTR_SW_WAR
	.align		4
.L_21:
        /*0080*/ 	.byte	0x04, 0x36
        /*0082*/ 	.short	(.L_23 - .L_22)
.L_22:
        /*0084*/ 	.word	0x00000008
.L_23:


//--------------------- .nv.callgraph             --------------------------
	.section	.nv.callgraph,"",@"SHT_CUDA_CALLGRAPH"
	.align	4
	.sectionentsize	8
	.align		4
        /*0000*/ 	.word	0x00000000
	.align		4
        /*0004*/ 	.word	0xffffffff
	.align		4
        /*0008*/ 	.word	0x00000000
	.align		4
        /*000c*/ 	.word	0xfffffffe
	.align		4
        /*0010*/ 	.word	0x00000000
	.align		4
        /*0014*/ 	.word	0xfffffffd
	.align		4
        /*0018*/ 	.word	0x00000000
	.align		4
        /*001c*/ 	.word	0xfffffffc


//--------------------- .text._Z4testiPiS_S_      --------------------------
	.section	.text._Z4testiPiS_S_,"ax",@progbits
	.align	128
        .global         _Z4testiPiS_S_
        .type           _Z4testiPiS_S_,@function
        .size           _Z4testiPiS_S_,(.L_x_5 - _Z4testiPiS_S_)
        .other          _Z4testiPiS_S_,@"STO_CUDA_ENTRY STV_DEFAULT"
_Z4testiPiS_S_:
.text._Z4testiPiS_S_:
[----:B------:R-:W-:Y:S01]  /*0000*/  LDC R1, c[0x0][0x37c] ;  /* 0x0000df00ff017b82 */ /* 0x000fe20000000800 */
[----:B------:R-:W0:Y:S01]  /*0010*/  S2R R5, SR_TID.X ;  /* 0x0000000000057919 */ /* 0x000e220000002100 */
[----:B------:R-:W0:Y:S06]  /*0020*/  LDCU UR6, c[0x0][0x380] ;  /* 0x00007000ff0677ac */ /* 0x000e2c0008000800 */
[----:B------:R-:W1:Y:S01]  /*0030*/  LDC R0, c[0x0][0x360] ;  /* 0x0000d800ff007b82 */ /* 0x000e620000000800 */
[----:B0-----:R-:W-:-:S13]  /*0040*/  ISETP.GE.AND P0, PT, R5, UR6, PT ;  /* 0x0000000605007c0c */ /* 0x001fda000bf06270 */
[----:B------:R-:W-:Y:S05]  /*0050*/  @P0 EXIT ;  /* 0x000000000000094d */ /* 0x000fea0003800000 */
[----:B-1----:R-:W0:Y:S01]  /*0060*/  I2F.U32.RP R8, R0 ;  /* 0x0000000000087306 */ /* 0x002e220000209000 */
[----:B------:R-:W-:Y:S01]  /*0070*/  IMAD.IADD R4, R5, 0x1, R0 ;  /* 0x0000000105047824 */ /* 0x000fe200078e0200 */
[----:B------:R-:W-:Y:S01]  /*0080*/  ISETP.NE.U32.AND P2, PT, R0, RZ, PT ;  /* 0x000000ff0000720c */ /* 0x000fe20003f45070 */
[----:B------:R-:W1:Y:S01]  /*0090*/  LDCU.64 UR4, c[0x0][0x358] ;  /* 0x00006b00ff0477ac */ /* 0x000e620008000a00 */
[----:B------:R-:W-:Y:S02]  /*00a0*/  BSSY.RECONVERGENT B0, `(.L_x_0) ;  /* 0x000002f000007945 */ /* 0x000fe40003800200 */
[C---:B------:R-:W-:Y:S01]  /*00b0*/  ISETP.GE.U32.AND P0, PT, R4.reuse, UR6, PT ;  /* 0x0000000604007c0c */ /* 0x040fe2000bf06070 */
[----:B------:R-:W2:Y:S01]  /*00c0*/  LDCU.64 UR8, c[0x0][0x388] ;  /* 0x00007100ff0877ac */ /* 0x000ea20008000a00 */
[----:B------:R-:W-:Y:S02]  /*00d0*/  VIMNMX.U32 R7, PT, PT, R4, UR6, !PT ;  /* 0x0000000604077c48 */ /* 0x000fe4000ffe0000 */
[----:B------:R-:W-:Y:S01]  /*00e0*/  SEL R6, RZ, 0x1, P0 ;  /* 0x00000001ff067807 */ /* 0x000fe20000000000 */
[----:B------:R-:W3:Y:S03]  /*00f0*/  LDCU.128 UR12, c[0x0][0x390] ;  /* 0x00007200ff0c77ac */ /* 0x000ee60008000c00 */
[----:B------:R-:W-:Y:S01]  /*0100*/  IADD3 R7, PT, PT, R7, -R4, -R6 ;  /* 0x8000000407077210 */ /* 0x000fe20007ffe806 */
[----:B0-----:R-:W0:Y:S02]  /*0110*/  MUFU.RCP R8, R8 ;  /* 0x0000000800087308 */ /* 0x001e240000001000 */
[----:B0-----:R-:W-:-:S06]  /*0120*/  VIADD R2, R8, 0xffffffe ;  /* 0x0ffffffe08027836 */ /* 0x001fcc0000000000 */
[----:B------:R0:W4:Y:S02]  /*0130*/  F2I.FTZ.U32.TRUNC.NTZ R3, R2 ;  /* 0x0000000200037305 */ /* 0x000124000021f000 */
[----:B0-----:R-:W-:Y:S01]  /*0140*/  HFMA2 R2, -RZ, RZ, 0, 0 ;  /* 0x00000000ff027431 */ /* 0x001fe200000001ff */
[----:B----4-:R-:W-:-:S05]  /*0150*/  IADD3 R9, PT, PT, RZ, -R3, RZ ;  /* 0x80000003ff097210 */ /* 0x010fca0007ffe0ff */
[----:B------:R-:W-:-:S04]  /*0160*/  IMAD R9, R9, R0, RZ ;  /* 0x0000000009097224 */ /* 0x000fc800078e02ff */
[----:B------:R-:W-:-:S06]  /*0170*/  IMAD.HI.U32 R8, R3, R9, R2 ;  /* 0x0000000903087227 */ /* 0x000fcc00078e0002 */
[----:B------:R-:W-:-:S04]  /*0180*/  IMAD.HI.U32 R3, R8, R7, RZ ;  /* 0x0000000708037227 */ /* 0x000fc800078e00ff */
[----:B------:R-:W-:-:S04]  /*0190*/  IMAD.MOV R2, RZ, RZ, -R3 ;  /* 0x000000ffff027224 */ /* 0x000fc800078e0a03 */
[----:B------:R-:W-:-:S05]  /*01a0*/  IMAD R7, R0, R2, R7 ;  /* 0x0000000200077224 */ /* 0x000fca00078e0207 */
[----:B------:R-:W-:-:S13]  /*01b0*/  ISETP.GE.U32.AND P0, PT, R7, R0, PT ;  /* 0x000000000700720c */ /* 0x000fda0003f06070 */
[----:B------:R-:W-:Y:S01]  /*01c0*/  @P0 IADD3 R7, PT, PT, R7, -R0, RZ ;  /* 0x8000000007070210 */ /* 0x000fe20007ffe0ff */
[----:B------:R-:W-:-:S03]  /*01d0*/  @P0 VIADD R3, R3, 0x1 ;  /* 0x0000000103030836 */ /* 0x000fc60000000000 */
[----:B------:R-:W-:-:S13]  /*01e0*/  ISETP.GE.U32.AND P1, PT, R7, R0, PT ;  /* 0x000000000700720c */ /* 0x000fda0003f26070 */
[----:B------:R-:W-:Y:S02]  /*01f0*/  @P1 IADD3 R3, PT, PT, R3, 0x1, RZ ;  /* 0x0000000103031810 */ /* 0x000fe40007ffe0ff */
[----:B------:R-:W-:-:S05]  /*0200*/  @!P2 LOP3.LUT R3, RZ, R0, RZ, 0x33, !PT ;  /* 0x00000000ff03a212 */ /* 0x000fca00078e33ff */
[----:B------:R-:W-:-:S05]  /*0210*/  IMAD.IADD R2, R6, 0x1, R3 ;  /* 0x0000000106027824 */ /* 0x000fca00078e0203 */
[C---:B------:R-:W-:Y:S02]  /*0220*/  LOP3.LUT R3, R2.reuse, 0x3, RZ, 0xc0, !PT ;  /* 0x0000000302037812 */ /* 0x040fe400078ec0ff */
[----:B------:R-:W-:Y:S02]  /*0230*/  ISETP.GE.U32.AND P0, PT, R2, 0x3, PT ;  /* 0x000000030200780c */ /* 0x000fe40003f06070 */
[----:B------:R-:W-:-:S13]  /*0240*/  ISETP.NE.AND P1, PT, R3, 0x3, PT ;  /* 0x000000030300780c */ /* 0x000fda0003f25270 */
[----:B-123--:R-:W-:Y:S05]  /*0250*/  @!P1 BRA `(.L_x_1) ;  /* 0x00000000004c9947 */ /* 0x00efea0003800000 */
[----:B------:R-:W-:-:S04]  /*0260*/  IADD3 R2, PT, PT, R2, 0x1, RZ ;  /* 0x0000000102027810 */ /* 0x000fc80007ffe0ff */
[----:B------:R-:W-:Y:S01]  /*0270*/  LOP3.LUT R4, R2, 0x3, RZ, 0xc0, !PT ;  /* 0x0000000302047812 */ /* 0x000fe200078ec0ff */
[----:B------:R-:W-:-:S04]  /*0280*/  IMAD.WIDE.U32 R2, R5, 0x4, RZ ;  /* 0x0000000405027825 */ /* 0x000fc800078e00ff */
[----:B------:R-:W-:Y:S02]  /*0290*/  IMAD R5, R4, R0, R5 ;  /* 0x0000000004057224 */ /* 0x000fe400078e0205 */
[----:B------:R-:W-:-:S07]  /*02a0*/  IMAD.MOV R4, RZ, RZ, -R4 ;  /* 0x000000ffff047224 */ /* 0x000fce00078e0a04 */
.L_x_2:
[C---:B------:R-:W-:Y:S02]  /*02b0*/  IADD3 R8, P2, PT, R2.reuse, UR12, RZ ;  /* 0x0000000c02087c10 */ /* 0x040fe4000ff5e0ff */
[----:B------:R-:W-:Y:S02]  /*02c0*/  IADD3 R6, P1, PT, R2, UR8, RZ ;  /* 0x0000000802067c10 */ /* 0x000fe4000ff3e0ff */
[C---:B------:R-:W-:Y:S02]  /*02d0*/  IADD3.X R9, PT, PT, R3.reuse, UR13, RZ, P2, !PT ;  /* 0x0000000d03097c10 */ /* 0x040fe400097fe4ff */
[----:B------:R-:W-:-:S04]  /*02e0*/  IADD3.X R7, PT, PT, R3, UR9, RZ, P1, !PT ;  /* 0x0000000903077c10 */ /* 0x000fc80008ffe4ff */
[----:B------:R-:W2:Y:S04]  /*02f0*/  LDG.E R9, desc[UR4][R8.64] ;  /* 0x0000000408097981 */ /* 0x000ea8000c1e1900 */
[----:B------:R-:W2:Y:S01]  /*0300*/  LDG.E R6, desc[UR4][R6.64] ;  /* 0x0000000406067981 */ /* 0x000ea2000c1e1900 */
[----:B0-----:R-:W-:-:S04]  /*0310*/  IADD3 R10, P1, PT, R2, UR14, RZ ;  /* 0x0000000e020a7c10 */ /* 0x001fc8000ff3e0ff */
[----:B------:R-:W-:Y:S01]  /*0320*/  IADD3.X R11, PT, PT, R3, UR15, RZ, P1, !PT ;  /* 0x0000000f030b7c10 */ /* 0x000fe20008ffe4ff */
[----:B------:R-:W-:-:S05]  /*0330*/  VIADD R4, R4, 0x1 ;  /* 0x0000000104047836 */ /* 0x000fca0000000000 */
[----:B------:R-:W-:Y:S01]  /*0340*/  ISETP.NE.AND P1, PT, R4, RZ, PT ;  /* 0x000000ff0400720c */ /* 0x000fe20003f25270 */
[----:B------:R-:W-:Y:S01]  /*0350*/  IMAD.WIDE.U32 R2, R0, 0x4, R2 ;  /* 0x0000000400027825 */ /* 0x000fe200078e0002 */
[----:B--2---:R-:W-:-:S05]  /*0360*/  IADD3 R13, PT, PT, R6, R9, RZ ;  /* 0x00000009060d7210 */ /* 0x004fca0007ffe0ff */
[----:B------:R0:W-:Y:S06]  /*0370*/  STG.E desc[UR4][R10.64], R13 ;  /* 0x0000000d0a007986 */ /* 0x0001ec000c101904 */
[----:B------:R-:W-:Y:S05]  /*0380*/  @P1 BRA `(.L_x_2) ;  /* 0xfffffffc00c81947 */ /* 0x000fea000383ffff */
.L_x_1:
[----:B------:R-:W-:Y:S05]  /*0390*/  BSYNC.RECONVERGENT B0 ;  /* 0x0000000000007941 */ /* 0x000fea0003800200 */
.L_x_0:
[----:B------:R-:W-:Y:S05]  /*03a0*/  @!P0 EXIT ;  /* 0x000000000000894d */ /* 0x000fea0003800000 */
.L_x_3:
[----:B------:R-:W0:Y:S08]  /*03b0*/  LDC.64 R6, c[0x0][0x388] ;  /* 0x0000e200ff067b82 */ /* 0x000e300000000a00 */
[----:B------:R-:W1:Y:S08]  /*03c0*/  LDC.64 R2, c[0x0][0x390] ;  /* 0x0000e400ff027b82 */ /* 0x000e700000000a00 */
[----:B--2---:R-:W2:Y:S01]  /*03d0*/  LDC.64 R8, c[0x0][0x398] ;  /* 0x0000e600ff087b82 */ /* 0x004ea20000000a00 */
[----:B0-----:R-:W-:-:S06]  /*03e0*/  IMAD.WIDE.U32 R10, R5, 0x4, R6 ;  /* 0x00000004050a7825 */ /* 0x001fcc00078e0006 */
[----:B------:R-:W3:Y:S01]  /*03f0*/  LDG.E R10, desc[UR4][R10.64] ;  /* 0x000000040a0a7981 */ /* 0x000ee2000c1e1900 */
[----:B-1----:R-:W-:-:S06]  /*0400*/  IMAD.WIDE.U32 R12, R5, 0x4, R2 ;  /* 0x00000004050c7825 */ /* 0x002fcc00078e0002 */
[----:B------:R-:W3:Y:S01]  /*0410*/  LDG.E R13, desc[UR4][R12.64] ;  /* 0x000000040c0d7981 */ /* 0x000ee2000c1e1900 */
[----:B------:R-:W-:Y:S01]  /*0420*/  IADD3 R19, PT, PT, R0, R5, RZ ;  /* 0x0000000500137210 */ /* 0x000fe20007ffe0ff */
[----:B--2---:R-:W-:-:S04]  /*0430*/  IMAD.WIDE.U32 R4, R5, 0x4, R8 ;  /* 0x0000000405047825 */ /* 0x004fc800078e0008 */
[----:B------:R-:W-:-:S04]  /*0440*/  IMAD.WIDE.U32 R14, R19, 0x4, R6 ;  /* 0x00000004130e7825 */ /* 0x000fc800078e0006 */
[----:B------:R-:W-:-:S04]  /*0450*/  IMAD.WIDE.U32 R16, R19, 0x4, R2 ;  /* 0x0000000413107825 */ /* 0x000fc800078e0002 */
[----:B---3--:R-:W-:-:S05]  /*0460*/  IMAD.IADD R21, R10, 0x1, R13 ;  /* 0x000000010a157824 */ /* 0x008fca00078e020d */
[----:B------:R0:W-:Y:S04]  /*0470*/  STG.E desc[UR4][R4.64], R21 ;  /* 0x0000001504007986 */ /* 0x0001e8000c101904 */
[----:B------:R-:W2:Y:S04]  /*0480*/  LDG.E R14, desc[UR4][R14.64] ;  /* 0x000000040e0e7981 */ /* 0x000ea8000c1e1900 */
[----:B------:R-:W2:Y:S01]  /*0490*/  LDG.E R17, desc[UR4][R16.64] ;  /* 0x0000000410117981 */ /* 0x000ea2000c1e1900 */
[C---:B------:R-:W-:Y:S01]  /*04a0*/  IADD3 R25, PT, PT, R19.reuse, R0, RZ ;  /* 0x0000000013197210 */ /* 0x040fe20007ffe0ff */
[----:B------:R-:W-:-:S04]  /*04b0*/  IMAD.WIDE.U32 R10, R19, 0x4, R8 ;  /* 0x00000004130a7825 */ /* 0x000fc800078e0008 */
[----:B------:R-:W-:-:S04]  /*04c0*/  IMAD.WIDE.U32 R12, R25, 0x4, R6 ;  /* 0x00000004190c7825 */ /* 0x000fc800078e0006 */
[----:B------:R-:W-:-:S04]  /*04d0*/  IMAD.WIDE.U32 R18, R25, 0x4, R2 ;  /* 0x0000000419127825 */ /* 0x000fc800078e0002 */
[----:B--2---:R-:W-:-:S05]  /*04e0*/  IMAD.IADD R23, R14, 0x1, R17 ;  /* 0x000000010e177824 */ /* 0x004fca00078e0211 */
[----:B------:R1:W-:Y:S04]  /*04f0*/  STG.E desc[UR4][R10.64], R23 ;  /* 0x000000170a007986 */ /* 0x0003e8000c101904 */
[----:B------:R-:W2:Y:S04]  /*0500*/  LDG.E R12, desc[UR4][R12.64] ;  /* 0x000000040c0c7981 */ /* 0x000ea8000c1e1900 */
[----:B------:R-:W2:Y:S01]  /*0510*/  LDG.E R19, desc[UR4][R18.64] ;  /* 0x0000000412137981 */ /* 0x000ea2000c1e1900 */
[C---:B0-----:R-:W-:Y:S01]  /*0520*/  IADD3 R5, PT, PT, R25.reuse, R0, RZ ;  /* 0x0000000019057210 */ /* 0x041fe20007ffe0ff */
[----:B------:R-:W-:-:S04]  /*0530*/  IMAD.WIDE.U32 R14, R25, 0x4, R8 ;  /* 0x00000004190e7825 */ /* 0x000fc800078e0008 */
[----:B------:R-:W-:-:S04]  /*0540*/  IMAD.WIDE.U32 R6, R5, 0x4, R6 ;  /* 0x0000000405067825 */ /* 0x000fc800078e0006 */
[----:B------:R-:W-:-:S04]  /*0550*/  IMAD.WIDE.U32 R2, R5, 0x4, R2 ;  /* 0x0000000405027825 */ /* 0x000fc800078e0002 */
[----:B--2---:R-:W-:-:S05]  /*0560*/  IMAD.IADD R17, R12, 0x1, R19 ;  /* 0x000000010c117824 */ /* 0x004fca00078e0213 */
[----:B------:R2:W-:Y:S04]  /*0570*/  STG.E desc[UR4][R14.64], R17 ;  /* 0x000000110e007986 */ /* 0x0005e8000c101904 */
[----:B------:R-:W1:Y:S04]  /*0580*/  LDG.E R6, desc[UR4][R6.64] ;  /* 0x0000000406067981 */ /* 0x000e68000c1e1900 */
[----:B------:R-:W1:Y:S01]  /*0590*/  LDG.E R3, desc[UR4][R2.64] ;  /* 0x0000000402037981 */ /* 0x000e62000c1e1900 */
[----:B------:R-:W-:-:S04]  /*05a0*/  IMAD.WIDE.U32 R8, R5, 0x4, R8 ;  /* 0x0000000405087825 */ /* 0x000fc800078e0008 */
[----:B------:R-:W-:-:S05]  /*05b0*/  IMAD.IADD R5, R5, 0x1, R0 ;  /* 0x0000000105057824 */ /* 0x000fca00078e0200 */
[----:B------:R-:W-:Y:S02]  /*05c0*/  ISETP.GE.AND P0, PT, R5, UR6, PT ;  /* 0x0000000605007c0c */ /* 0x000fe4000bf06270 */
[----:B-1----:R-:W-:-:S05]  /*05d0*/  IADD3 R11, PT, PT, R6, R3, RZ ;  /* 0x00000003060b7210 */ /* 0x002fca0007ffe0ff */
[----:B------:R2:W-:Y:S06]  /*05e0*/  STG.E desc[UR4][R8.64], R11 ;  /* 0x0000000b08007986 */ /* 0x0005ec000c101904 */
[----:B------:R-:W-:Y:S05]  /*05f0*/  @!P0 BRA `(.L_x_3) ;  /* 0xfffffffc006c8947 */ /* 0x000fea000383ffff */
[----:B------:R-:W-:Y:S05]  /*0600*/  EXIT ;  /* 0x000000000000794d */ /* 0x000fea0003800000 */
.L_x_4:
[----:B------:R-:W-:-:S00]  /*0610*/  BRA `(.L_x_4) ;  /* 0xfffffffc00fc7947 */ /* 0x000fc0000383ffff */
[----:B------:R-:W-:-:S00]  /*0620*/  NOP ;  /* 0x0000000000007918 */ /* 0x000fc00000000000 */
        /* <DEDUP_REMOVED lines=13> */
.L_x_5:


//--------------------- .nv.shared.reserved.0     --------------------------
	.section	.nv.shared.reserved.0,"aw",@nobits
	.weak		__nv_reservedSMEM_offset_0_alias
	.size		__nv_reservedSMEM_offset_0_alias, 0, 64
	.other		__nv_reservedSMEM_offset_0_alias,@"STO_CUDA_RESERVED_SHARED STV_DEFAULT"
__nv_reservedSMEM_offset_0_alias:
	.zero		0
	.zero		64


//--------------------- .nv.constant0._Z4testiPiS_S_ --------------------------
	.section	.nv.constant0._Z4testiPiS_S_,"a",@progbits
	.sectionflags	@""
	.align	4
.nv.constant0._Z4testiPiS_S_:
	.zero		928


//--------------------- SYMBOLS --------------------------

	.type		.nv.reservedSmem.offset0,@object
	.size		.nv.reservedSmem.offset0,0x4
